	.headerflags	@"EF_CUDA_TEXMODE_UNIFIED EF_CUDA_64BIT_ADDRESS EF_CUDA_ACCELERATORS EF_CUDA_SM90 EF_CUDA_VIRTUAL_SM(EF_CUDA_SM90)"
	.elftype	@"ET_EXEC"


//--------------------- .nv.info                  --------------------------
	.section	.nv.info,"",@"SHT_CUDA_INFO"
	.align	4


	//----- nvinfo : EIATTR_REGCOUNT
	.align		4
        /*0000*/ 	.byte	0x04, 0x2f
        /*0002*/ 	.short	(.L_3 - .L_2)
	.align		4
.L_2:
        /*0004*/ 	.word	index@(triton_poi_fused__native_batch_norm_legit_no_training_constant_pad_nd_relu_24)
        /*0008*/ 	.word	0x00000018


	//----- nvinfo : EIATTR_MIN_STACK_SIZE
	.align		4
.L_3:
        /*000c*/ 	.byte	0x04, 0x12
        /*000e*/ 	.short	(.L_5 - .L_4)
	.align		4
.L_4:
        /*0010*/ 	.word	index@(triton_poi_fused__native_batch_norm_legit_no_training_constant_pad_nd_relu_24)
        /*0014*/ 	.word	0x00000000


	//----- nvinfo : EIATTR_FRAME_SIZE
	.align		4
.L_5:
        /*0018*/ 	.byte	0x04, 0x11
        /*001a*/ 	.short	(.L_7 - .L_6)
	.align		4
.L_6:
        /*001c*/ 	.word	index@(triton_poi_fused__native_batch_norm_legit_no_training_constant_pad_nd_relu_24)
        /*0020*/ 	.word	0x00000000


	//----- nvinfo : EIATTR_MIN_STACK_SIZE
	.align		4
.L_7:
        /*0024*/ 	.byte	0x04, 0x12
        /*0026*/ 	.short	(.L_9 - .L_8)
	.align		4
.L_8:
        /*0028*/ 	.word	index@(triton_poi_fused__native_batch_norm_legit_no_training_constant_pad_nd_relu_24)
        /*002c*/ 	.word	0x00000000
.L_9:


//--------------------- .nv.info.triton_poi_fused__native_batch_norm_legit_no_training_constant_pad_nd_relu_24 --------------------------
	.section	.nv.info.triton_poi_fused__native_batch_norm_legit_no_training_constant_pad_nd_relu_24,"",@"SHT_CUDA_INFO"
	.sectionflags	@""
	.align	4


	//----- nvinfo : EIATTR_CUDA_API_VERSION
	.align		4
        /*0000*/ 	.byte	0x04, 0x37
        /*0002*/ 	.short	(.L_11 - .L_10)
.L_10:
        /*0004*/ 	.word	0x0000007c


	//----- nvinfo : EIATTR_KPARAM_INFO
	.align		4
.L_11:
        /*0008*/ 	.byte	0x04, 0x17
        /*000a*/ 	.short	(.L_13 - .L_12)
.L_12:
        /*000c*/ 	.word	0x00000000
        /*0010*/ 	.short	0x0006
        /*0012*/ 	.short	0x0030
        /*0014*/ 	.byte	0x00, 0xf0, 0x11, 0x00


	//----- nvinfo : EIATTR_KPARAM_INFO
	.align		4
.L_13:
        /*0018*/ 	.byte	0x04, 0x17
        /*001a*/ 	.short	(.L_15 - .L_14)
.L_14:
        /*001c*/ 	.word	0x00000000
        /*0020*/ 	.short	0x0005
        /*0022*/ 	.short	0x0028
        /*0024*/ 	.byte	0x00, 0xf4, 0x21, 0x00


	//----- nvinfo : EIATTR_KPARAM_INFO
	.align		4
.L_15:
        /*0028*/ 	.byte	0x04, 0x17
        /*002a*/ 	.short	(.L_17 - .L_16)
.L_16:
        /*002c*/ 	.word	0x00000000
        /*0030*/ 	.short	0x0004
        /*0032*/ 	.short	0x0020
        /*0034*/ 	.byte	0x00, 0xf4, 0x21, 0x00


	//----- nvinfo : EIATTR_KPARAM_INFO
	.align		4
.L_17:
        /*0038*/ 	.byte	0x04, 0x17
        /*003a*/ 	.short	(.L_19 - .L_18)
.L_18:
        /*003c*/ 	.word	0x00000000
        /*0040*/ 	.short	0x0003
        /*0042*/ 	.short	0x0018
        /*0044*/ 	.byte	0x00, 0xf4, 0x21, 0x00


	//----- nvinfo : EIATTR_KPARAM_INFO
	.align		4
.L_19:
        /*0048*/ 	.byte	0x04, 0x17
        /*004a*/ 	.short	(.L_21 - .L_20)
.L_20:
        /*004c*/ 	.word	0x00000000
        /*0050*/ 	.short	0x0002
        /*0052*/ 	.short	0x0010
        /*0054*/ 	.byte	0x00, 0xf4, 0x21, 0x00


	//----- nvinfo : EIATTR_KPARAM_INFO
	.align		4
.L_21:
        /*0058*/ 	.byte	0x04, 0x17
        /*005a*/ 	.short	(.L_23 - .L_22)
.L_22:
        /*005c*/ 	.word	0x00000000
        /*0060*/ 	.short	0x0001
        /*0062*/ 	.short	0x0008
        /*0064*/ 	.byte	0x00, 0xf4, 0x21, 0x00


	//----- nvinfo : EIATTR_KPARAM_INFO
	.align		4
.L_23:
        /*0068*/ 	.byte	0x04, 0x17
        /*006a*/ 	.short	(.L_25 - .L_24)
.L_24:
        /*006c*/ 	.word	0x00000000
        /*0070*/ 	.short	0x0000
        /*0072*/ 	.short	0x0000
        /*0074*/ 	.byte	0x00, 0xf4, 0x21, 0x00


	//----- nvinfo : EIATTR_SPARSE_MMA_MASK
	.align		4
.L_25:
        /*0078*/ 	.byte	0x03, 0x50
        /*007a*/ 	.short	0x0000


	//----- nvinfo : EIATTR_MAXREG_COUNT
	.align		4
        /*007c*/ 	.byte	0x03, 0x1b
        /*007e*/ 	.short	0x00ff


	//----- nvinfo : EIATTR_EXIT_INSTR_OFFSETS
	.align		4
        /*0080*/ 	.byte	0x04, 0x1c
        /*0082*/ 	.short	(.L_27 - .L_26)


	//   ....[0]....
.L_26:
        /*0084*/ 	.word	0x000006b0


	//   ....[1]....
        /*0088*/ 	.word	0x000006d0


	//----- nvinfo : EIATTR_REQNTID
	.align		4
.L_27:
        /*008c*/ 	.byte	0x04, 0x10
        /*008e*/ 	.short	(.L_29 - .L_28)
.L_28:
        /*0090*/ 	.word	0x00000100
        /*0094*/ 	.word	0x00000001
        /*0098*/ 	.word	0x00000001


	//----- nvinfo : EIATTR_CBANK_PARAM_SIZE
	.align		4
.L_29:
        /*009c*/ 	.byte	0x03, 0x19
        /*009e*/ 	.short	0x0034


	//----- nvinfo : EIATTR_PARAM_CBANK
	.align		4
        /*00a0*/ 	.byte	0x04, 0x0a
        /*00a2*/ 	.short	(.L_31 - .L_30)
	.align		4
.L_30:
        /*00a4*/ 	.word	index@(.nv.constant0.triton_poi_fused__native_batch_norm_legit_no_training_constant_pad_nd_relu_24)
        /*00a8*/ 	.short	0x0210
        /*00aa*/ 	.short	0x0034


	//----- nvinfo : EIATTR_SW_WAR
	.align		4
.L_31:
        /*00ac*/ 	.byte	0x04, 0x36
        /*00ae*/ 	.short	(.L_33 - .L_32)
.L_32:
        /*00b0*/ 	.word	0x00000008
.L_33:


//--------------------- .nv.callgraph             --------------------------
	.section	.nv.callgraph,"",@"SHT_CUDA_CALLGRAPH"
	.align	4
	.sectionentsize	8
	.align		4
        /*0000*/ 	.word	0x00000000
	.align		4
        /*0004*/ 	.word	0xffffffff
	.align		4
        /*0008*/ 	.word	0x00000000
	.align		4
        /*000c*/ 	.word	0xfffffffe
	.align		4
        /*0010*/ 	.word	0x00000000
	.align		4
        /*0014*/ 	.word	0xfffffffd
	.align		4
        /*0018*/ 	.word	0x00000000
	.align		4
        /*001c*/ 	.word	0xfffffffc


//--------------------- .nv.constant4             --------------------------
	.section	.nv.constant4,"a",@progbits
	.align	8
	.align		8
.nv.constant4:
        /*0000*/ 	.dword	_$_str
	.align		8
        /*0008*/ 	.dword	_$_str_$_2


//--------------------- .text.triton_poi_fused__native_batch_norm_legit_no_training_constant_pad_nd_relu_24 --------------------------
	.section	.text.triton_poi_fused__native_batch_norm_legit_no_training_constant_pad_nd_relu_24,"ax",@progbits
	.align	128
        .global         triton_poi_fused__native_batch_norm_legit_no_training_constant_pad_nd_relu_24
        .type           triton_poi_fused__native_batch_norm_legit_no_training_constant_pad_nd_relu_24,@function
        .size           triton_poi_fused__native_batch_norm_legit_no_training_constant_pad_nd_relu_24,(.L_x_1 - triton_poi_fused__native_batch_norm_legit_no_training_constant_pad_nd_relu_24)
        .other          triton_poi_fused__native_batch_norm_legit_no_training_constant_pad_nd_relu_24,@"STO_CUDA_ENTRY STV_DEFAULT"
triton_poi_fused__native_batch_norm_legit_no_training_constant_pad_nd_relu_24:
.text.triton_poi_fused__native_batch_norm_legit_no_training_constant_pad_nd_relu_24:
[----:B------:R-:W0:Y:S02]  /*0000*/  LDC R1, c[0x0][0x28] ;  /* 0x00000a00ff017b82 */ /* 0x000e240000000800 */
[----:B------:R-:W1:Y:S01]  /*0010*/  S2R R0, SR_TID.X ;  /* 0x0000000000007919 */ /* 0x000e620000002100 */
[----:B------:R-:W-:Y:S01]  /*0020*/  IMAD.MOV.U32 R2, RZ, RZ, RZ ;  /* 0x000000ffff027224 */ /* 0x000fe200078e00ff */
[----:B------:R-:W2:Y:S01]  /*0030*/  LDC.64 R8, c[0x0][0x220] ;  /* 0x00008800ff087b82 */ /* 0x000ea20000000a00 */
[----:B------:R-:W-:Y:S01]  /*0040*/  ULDC.64 UR4, c[0x0][0x208] ;  /* 0x0000820000047ab9 */ /* 0x000fe20000000a00 */
[----:B------:R-:W3:Y:S01]  /*0050*/  S2R R3, SR_CTAID.X ;  /* 0x0000000000037919 */ /* 0x000ee20000002500 */
[----:B------:R-:W-:-:S05]  /*0060*/  ULDC.64 UR6, c[0x0][0x210] ;  /* 0x0000840000067ab9 */ /* 0x000fca0000000a00 */
[----:B------:R-:W4:Y:S01]  /*0070*/  LDC.64 R6, c[0x0][0x218] ;  /* 0x00008600ff067b82 */ /* 0x000f220000000a00 */
[----:B-1----:R-:W-:-:S05]  /*0080*/  IMAD.SHL.U32 R0, R0, 0x2, RZ ;  /* 0x0000000200007824 */ /* 0x002fca00078e00ff */
[----:B------:R-:W-:-:S05]  /*0090*/  LOP3.LUT R0, R0, 0x1fe, RZ, 0xc0, !PT ;  /* 0x000001fe00007812 */ /* 0x000fca00078ec0ff */
[----:B---3--:R-:W-:-:S04]  /*00a0*/  IMAD R3, R3, 0x200, R0 ;  /* 0x0000020003037824 */ /* 0x008fc800078e0200 */
[----:B------:R-:W-:-:S04]  /*00b0*/  IMAD.HI R4, R3, 0x66666667, RZ ;  /* 0x6666666703047827 */ /* 0x000fc800078e02ff */
[----:B------:R-:W-:Y:S01]  /*00c0*/  IMAD.HI R0, R3, -0x49f49f49, R2 ;  /* 0xb60b60b703007827 */ /* 0x000fe200078e0202 */
[----:B------:R-:W-:-:S04]  /*00d0*/  SHF.R.U32.HI R5, RZ, 0x1f, R4 ;  /* 0x0000001fff057819 */ /* 0x000fc80000011604 */
[----:B------:R-:W-:Y:S02]  /*00e0*/  LEA.HI.SX32 R2, R4, R5, 0x18 ;  /* 0x0000000504027211 */ /* 0x000fe400078fc2ff */
[----:B------:R-:W-:-:S03]  /*00f0*/  SHF.R.U32.HI R5, RZ, 0x1f, R0 ;  /* 0x0000001fff057819 */ /* 0x000fc60000011600 */
[----:B------:R-:W-:Y:S01]  /*0100*/  IMAD.HI R4, R2, 0x38e38e39, RZ ;  /* 0x38e38e3902047827 */ /* 0x000fe200078e02ff */
[----:B------:R-:W-:-:S04]  /*0110*/  LEA.HI.SX32 R13, R0, R5, 0x13 ;  /* 0x00000005000d7211 */ /* 0x000fc800078f9aff */
[----:B------:R-:W-:Y:S01]  /*0120*/  SHF.R.U32.HI R5, RZ, 0x1f, R4 ;  /* 0x0000001fff057819 */ /* 0x000fe20000011604 */
[----:B------:R-:W-:-:S03]  /*0130*/  IMAD.HI R0, R13, 0x38e38e39, RZ ;  /* 0x38e38e390d007827 */ /* 0x000fc600078e02ff */
[----:B------:R-:W-:Y:S02]  /*0140*/  LEA.HI.SX32 R4, R4, R5, 0x1e ;  /* 0x0000000504047211 */ /* 0x000fe400078ff2ff */
[----:B------:R-:W-:-:S03]  /*0150*/  SHF.R.U32.HI R5, RZ, 0x1f, R0 ;  /* 0x0000001fff057819 */ /* 0x000fc60000011600 */
[----:B------:R-:W-:Y:S01]  /*0160*/  IMAD R4, R4, 0x12, RZ ;  /* 0x0000001204047824 */ /* 0x000fe200078e02ff */
[----:B------:R-:W-:-:S04]  /*0170*/  LEA.HI.SX32 R0, R0, R5, 0x1e ;  /* 0x0000000500007211 */ /* 0x000fc800078ff2ff */
[----:B------:R-:W-:Y:S01]  /*0180*/  LOP3.LUT R5, RZ, R4, RZ, 0x33, !PT ;  /* 0x00000004ff057212 */ /* 0x000fe200078e33ff */
[----:B------:R-:W-:-:S04]  /*0190*/  IMAD R10, R0, -0x12, R13 ;  /* 0xffffffee000a7824 */ /* 0x000fc800078e020d */
[----:B------:R-:W-:Y:S02]  /*01a0*/  IMAD.IADD R5, R2, 0x1, R5 ;  /* 0x0000000102057824 */ /* 0x000fe400078e0205 */
[----:B------:R-:W-:-:S05]  /*01b0*/  VIADD R0, R10, 0xffffffff ;  /* 0xffffffff0a007836 */ /* 0x000fca0000000000 */
[----:B------:R-:W-:Y:S02]  /*01c0*/  LOP3.LUT R0, R0, R5, RZ, 0xfc, !PT ;  /* 0x0000000500007212 */ /* 0x000fe400078efcff */
[----:B------:R-:W-:Y:S02]  /*01d0*/  CS2R R4, SRZ ;  /* 0x0000000000047805 */ /* 0x000fe4000001ff00 */
[----:B------:R-:W-:Y:S01]  /*01e0*/  ISETP.GE.U32.AND P0, PT, R0, 0x10, PT ;  /* 0x000000100000780c */ /* 0x000fe20003f06070 */
[----:B------:R-:W-:-:S03]  /*01f0*/  IMAD R0, R2, -0x280, R3 ;  /* 0xfffffd8002007824 */ /* 0x000fc600078e0203 */
[----:B------:R-:W-:Y:S01]  /*0200*/  ISETP.LT.AND P1, PT, R3, 0xca800, !P0 ;  /* 0x000ca8000300780c */ /* 0x000fe20004721270 */
[----:B--2---:R-:W-:-:S12]  /*0210*/  IMAD.WIDE R8, R0, 0x4, R8 ;  /* 0x0000000400087825 */ /* 0x004fd800078e0208 */
[----:B------:R1:W2:Y:S01]  /*0220*/  @P1 LDG.E.EL.64 R4, desc[UR4][R8.64] ;  /* 0x0000000408041981 */ /* 0x0002a2000c2e1b00 */
[----:B------:R-:W-:-:S04]  /*0230*/  IMAD.HI R2, R3, 0x50e89cc3, RZ ;  /* 0x50e89cc303027827 */ /* 0x000fc800078e02ff */
[----:B------:R-:W-:Y:S01]  /*0240*/  IMAD R15, R10, 0x2800, RZ ;  /* 0x000028000a0f7824 */ /* 0x000fe200078e02ff */
[----:B------:R-:W-:-:S04]  /*0250*/  SHF.R.U32.HI R11, RZ, 0x1f, R2 ;  /* 0x0000001fff0b7819 */ /* 0x000fc80000011602 */
[----:B------:R-:W-:Y:S01]  /*0260*/  LEA.HI.SX32 R11, R2, R11, 0x10 ;  /* 0x0000000b020b7211 */ /* 0x000fe200078f82ff */
[----:B------:R-:W-:Y:S01]  /*0270*/  IMAD R2, R13, -0x2d00, R3 ;  /* 0xffffd3000d027824 */ /* 0x000fe200078e0203 */
[----:B-1----:R-:W-:Y:S01]  /*0280*/  CS2R R8, SRZ ;  /* 0x0000000000087805 */ /* 0x002fe2000001ff00 */
[----:B------:R-:W1:Y:S02]  /*0290*/  LDC.64 R12, c[0x0][0x228] ;  /* 0x00008a00ff0c7b82 */ /* 0x000e640000000a00 */
[----:B------:R-:W-:-:S05]  /*02a0*/  IMAD R14, R11, 0x28000, RZ ;  /* 0x000280000b0e7824 */ /* 0x000fca00078e02ff */
[--C-:B------:R-:W-:Y:S01]  /*02b0*/  IADD3 R17, P2, P3, R15, R2, R14.reuse ;  /* 0x000000020f117210 */ /* 0x100fe20007b5e00e */
[----:B------:R-:W3:Y:S01]  /*02c0*/  LDC.64 R10, c[0x0][0x230] ;  /* 0x00008c00ff0a7b82 */ /* 0x000ee20000000a00 */
[----:B------:R-:W-:Y:S02]  /*02d0*/  SHF.R.S32.HI R16, RZ, 0x1f, R14 ;  /* 0x0000001fff107819 */ /* 0x000fe4000001140e */
[----:B------:R-:W-:Y:S02]  /*02e0*/  SHF.R.S32.HI R2, RZ, 0x1f, R2 ;  /* 0x0000001fff027819 */ /* 0x000fe40000011402 */
[----:B------:R-:W-:-:S04]  /*02f0*/  SHF.R.S32.HI R15, RZ, 0x1f, R15 ;  /* 0x0000001fff0f7819 */ /* 0x000fc8000001140f */
[----:B------:R-:W-:Y:S01]  /*0300*/  IADD3.X R2, R15, R2, R16, P2, P3 ;  /* 0x000000020f027210 */ /* 0x000fe200017e6410 */
[C---:B----4-:R-:W-:Y:S01]  /*0310*/  IMAD.WIDE R14, R0.reuse, 0x4, R6 ;  /* 0x00000004000e7825 */ /* 0x050fe200078e0206 */
[C---:B------:R-:W-:Y:S02]  /*0320*/  LEA R20, P2, R17.reuse, UR6, 0x2 ;  /* 0x0000000611147c11 */ /* 0x040fe4000f8410ff */
[----:B------:R-:W-:Y:S02]  /*0330*/  CS2R R6, SRZ ;  /* 0x0000000000067805 */ /* 0x000fe4000001ff00 */
[----:B------:R-:W-:Y:S01]  /*0340*/  LEA.HI.X R21, R17, UR7, R2, 0x2, P2 ;  /* 0x0000000711157c11 */ /* 0x000fe200090f1402 */
[----:B------:R4:W5:Y:S01]  /*0350*/  @P1 LDG.E.EL.64 R8, desc[UR4][R14.64] ;  /* 0x000000040e081981 */ /* 0x000962000c2e1b00 */
[C---:B-1----:R-:W-:Y:S01]  /*0360*/  IMAD.WIDE R16, R0.reuse, 0x4, R12 ;  /* 0x0000000400107825 */ /* 0x042fe200078e020c */
[----:B------:R-:W-:Y:S02]  /*0370*/  CS2R R12, SRZ ;  /* 0x00000000000c7805 */ /* 0x000fe4000001ff00 */
[----:B------:R-:W5:Y:S01]  /*0380*/  @P1 LDG.E.64 R6, desc[UR4][R20.64+-0xaa00] ;  /* 0xff56000414061981 */ /* 0x000f62000c1e1b00 */
[----:B---3--:R-:W-:Y:S01]  /*0390*/  IMAD.WIDE R18, R0, 0x4, R10 ;  /* 0x0000000400127825 */ /* 0x008fe200078e020a */
[----:B------:R-:W-:-:S04]  /*03a0*/  CS2R R10, SRZ ;  /* 0x00000000000a7805 */ /* 0x000fc8000001ff00 */
[----:B------:R-:W3:Y:S04]  /*03b0*/  @P1 LDG.E.EL.64 R12, desc[UR4][R18.64] ;  /* 0x00000004120c1981 */ /* 0x000ee8000c2e1b00 */
[----:B------:R5:W3:Y:S01]  /*03c0*/  @P1 LDG.E.EL.64 R10, desc[UR4][R16.64] ;  /* 0x00000004100a1981 */ /* 0x000ae2000c2e1b00 */
[----:B----4-:R-:W-:Y:S01]  /*03d0*/  IMAD.MOV.U32 R15, RZ, RZ, 0x3e800000 ;  /* 0x3e800000ff0f7424 */ /* 0x010fe200078e00ff */
[----:B--2---:R-:W-:Y:S02]  /*03e0*/  SEL R4, R4, RZ, P1 ;  /* 0x000000ff04047207 */ /* 0x004fe40000800000 */
[----:B------:R-:W-:-:S03]  /*03f0*/  SEL R5, R5, RZ, P1 ;  /* 0x000000ff05057207 */ /* 0x000fc60000800000 */
[----:B------:R-:W-:Y:S02]  /*0400*/  FADD R4, R4, 9.9999997473787516356e-06 ;  /* 0x3727c5ac04047421 */ /* 0x000fe40000000000 */
[----:B------:R-:W-:Y:S02]  /*0410*/  FADD R5, R5, 9.9999997473787516356e-06 ;  /* 0x3727c5ac05057421 */ /* 0x000fe40000000000 */
[----:B------:R-:W1:Y:S08]  /*0420*/  MUFU.SQRT R0, R4 ;  /* 0x0000000400007308 */ /* 0x000e700000002000 */
[----:B------:R-:W2:Y:S01]  /*0430*/  MUFU.SQRT R2, R5 ;  /* 0x0000000500027308 */ /* 0x000ea20000002000 */
[----:B-1----:R-:W-:-:S02]  /*0440*/  FSETP.GT.AND P2, PT, R0, 8.50705917302346158658e+37, PT ;  /* 0x7e8000000000780b */ /* 0x002fc40003f44000 */
[----:B------:R-:W-:Y:S02]  /*0450*/  FSETP.GEU.AND P4, PT, R0, 1.175494350822287508e-38, PT ;  /* 0x008000000000780b */ /* 0x000fe40003f8e000 */
[C---:B--2---:R-:W-:Y:S02]  /*0460*/  FSETP.GT.AND P3, PT, R2.reuse, 8.50705917302346158658e+37, PT ;  /* 0x7e8000000200780b */ /* 0x044fe40003f64000 */
[----:B------:R-:W-:-:S07]  /*0470*/  FSETP.GEU.AND P5, PT, R2, 1.175494350822287508e-38, PT ;  /* 0x008000000200780b */ /* 0x000fce0003fae000 */
[----:B------:R-:W-:-:S04]  /*0480*/  @P2 FMUL R0, R0, 0.25 ;  /* 0x3e80000000002820 */ /* 0x000fc80000400000 */
[----:B------:R-:W-:Y:S01]  /*0490*/  @!P4 FMUL R0, R0, 16777216 ;  /* 0x4b8000000000c820 */ /* 0x000fe20000400000 */
[----:B------:R-:W-:-:S05]  /*04a0*/  @P3 FMUL R2, R2, 0.25 ;  /* 0x3e80000002023820 */ /* 0x000fca0000400000 */
[----:B------:R-:W1:Y:S01]  /*04b0*/  MUFU.RCP R0, R0 ;  /* 0x0000000000007308 */ /* 0x000e620000001000 */
[----:B------:R-:W-:Y:S01]  /*04c0*/  @!P5 FMUL R2, R2, 16777216 ;  /* 0x4b8000000202d820 */ /* 0x000fe20000400000 */
[----:B------:R-:W-:-:S06]  /*04d0*/  FSEL R5, R15, 1, P2 ;  /* 0x3f8000000f057808 */ /* 0x000fcc0001000000 */
[----:B------:R-:W2:Y:S01]  /*04e0*/  MUFU.RCP R2, R2 ;  /* 0x0000000200027308 */ /* 0x000ea20000001000 */
[----:B------:R-:W-:Y:S01]  /*04f0*/  FSEL R15, R15, 1, P3 ;  /* 0x3f8000000f0f7808 */ /* 0x000fe20001800000 */
[----:B------:R-:W-:Y:S01]  /*0500*/  @!P4 FMUL R5, R5, 16777216 ;  /* 0x4b8000000505c820 */ /* 0x000fe20000400000 */
[----:B-----5:R-:W-:Y:S02]  /*0510*/  SEL R17, R8, RZ, P1 ;  /* 0x000000ff08117207 */ /* 0x020fe40000800000 */
[----:B------:R-:W-:Y:S01]  /*0520*/  SEL R6, R6, RZ, P1 ;  /* 0x000000ff06067207 */ /* 0x000fe20000800000 */
[----:B------:R-:W-:Y:S01]  /*0530*/  @!P5 FMUL R15, R15, 16777216 ;  /* 0x4b8000000f0fd820 */ /* 0x000fe20000400000 */
[----:B------:R-:W-:Y:S01]  /*0540*/  SEL R8, R7, RZ, P1 ;  /* 0x000000ff07087207 */ /* 0x000fe20000800000 */
[----:B-1----:R-:W-:Y:S01]  /*0550*/  FMUL R7, R0, R5 ;  /* 0x0000000500077220 */ /* 0x002fe20000400000 */
[----:B------:R-:W-:Y:S01]  /*0560*/  SEL R9, R9, RZ, P1 ;  /* 0x000000ff09097207 */ /* 0x000fe20000800000 */
[----:B------:R-:W1:Y:S01]  /*0570*/  LDC.64 R4, c[0x0][0x238] ;  /* 0x00008e00ff047b82 */ /* 0x000e620000000a00 */
[----:B------:R-:W-:-:S03]  /*0580*/  FADD R6, R6, -R17 ;  /* 0x8000001106067221 */ /* 0x000fc60000000000 */
[----:B------:R-:W-:Y:S01]  /*0590*/  FADD R0, R8, -R9 ;  /* 0x8000000908007221 */ /* 0x000fe20000000000 */
[----:B--2---:R-:W-:Y:S01]  /*05a0*/  FMUL R15, R2, R15 ;  /* 0x0000000f020f7220 */ /* 0x004fe20000400000 */
[----:B---3--:R-:W-:Y:S01]  /*05b0*/  SEL R10, R10, RZ, P1 ;  /* 0x000000ff0a0a7207 */ /* 0x008fe20000800000 */
[----:B------:R-:W-:Y:S01]  /*05c0*/  FMUL R7, R6, R7 ;  /* 0x0000000706077220 */ /* 0x000fe20000400000 */
[----:B------:R-:W-:Y:S01]  /*05d0*/  SEL R11, R11, RZ, P1 ;  /* 0x000000ff0b0b7207 */ /* 0x000fe20000800000 */
[----:B------:R-:W-:Y:S01]  /*05e0*/  FMUL R0, R0, R15 ;  /* 0x0000000f00007220 */ /* 0x000fe20000400000 */
[----:B------:R-:W-:Y:S02]  /*05f0*/  SEL R12, R12, RZ, P1 ;  /* 0x000000ff0c0c7207 */ /* 0x000fe40000800000 */
[----:B------:R-:W-:Y:S02]  /*0600*/  SEL R13, R13, RZ, P1 ;  /* 0x000000ff0d0d7207 */ /* 0x000fe40000800000 */
[----:B------:R-:W-:Y:S01]  /*0610*/  ISETP.GE.AND P3, PT, R3, 0xca800, PT ;  /* 0x000ca8000300780c */ /* 0x000fe20003f66270 */
[----:B------:R-:W-:-:S02]  /*0620*/  FFMA R12, R7, R10, R12 ;  /* 0x0000000a070c7223 */ /* 0x000fc4000000000c */
[----:B------:R-:W-:-:S03]  /*0630*/  FFMA R13, R0, R11, R13 ;  /* 0x0000000b000d7223 */ /* 0x000fc6000000000d */
[C---:B------:R-:W-:Y:S02]  /*0640*/  FSETP.GEU.AND P1, PT, R12.reuse, RZ, PT ;  /* 0x000000ff0c00720b */ /* 0x040fe40003f2e000 */
[C---:B------:R-:W-:Y:S02]  /*0650*/  FSETP.GEU.AND P2, PT, R13.reuse, RZ, PT ;  /* 0x000000ff0d00720b */ /* 0x040fe40003f4e000 */
[----:B------:R-:W-:Y:S02]  /*0660*/  FSEL R12, R12, RZ, P1 ;  /* 0x000000ff0c0c7208 */ /* 0x000fe40000800000 */
[----:B------:R-:W-:Y:S01]  /*0670*/  FSEL R13, R13, RZ, P2 ;  /* 0x000000ff0d0d7208 */ /* 0x000fe20001000000 */
[----:B-1----:R-:W-:Y:S01]  /*0680*/  IMAD.WIDE R4, R3, 0x4, R4 ;  /* 0x0000000403047825 */ /* 0x002fe200078e0204 */
[----:B------:R-:W-:Y:S02]  /*0690*/  SEL R12, R12, RZ, !P0 ;  /* 0x000000ff0c0c7207 */ /* 0x000fe40004000000 */
[----:B------:R-:W-:Y:S01]  /*06a0*/  SEL R13, R13, RZ, !P0 ;  /* 0x000000ff0d0d7207 */ /* 0x000fe20004000000 */
[----:B------:R-:W-:Y:S06]  /*06b0*/  @P3 EXIT ;  /* 0x000000000000394d */ /* 0x000fec0003800000 */
[----:B------:R-:W-:Y:S01]  /*06c0*/  STG.E.64 desc[UR4][R4.64], R12 ;  /* 0x0000000c04007986 */ /* 0x000fe2000c101b04 */
[----:B------:R-:W-:Y:S05]  /*06d0*/  EXIT ;  /* 0x000000000000794d */ /* 0x000fea0003800000 */
.L_x_0:
[----:B------:R-:W-:-:S00]  /*06e0*/  BRA `(.L_x_0) ;  /* 0xfffffffc00fc7947 */ /* 0x000fc0000383ffff */
[----:B------:R-:W-:-:S00]  /*06f0*/  NOP ;  /* 0x0000000000007918 */ /* 0x000fc00000000000 */
        /* <DEDUP_REMOVED lines=8> */
.L_x_1:


//--------------------- .nv.global.init           --------------------------
	.section	.nv.global.init,"aw",@progbits
.nv.global.init:
	.type		_$_str,@object
	.size		_$_str,(_$_str_$_2 - _$_str)
_$_str:
        /*0000*/ 	.byte	0x5f, 0x5f, 0x43, 0x55, 0x44, 0x41, 0x5f, 0x46, 0x54, 0x5a, 0x00
	.type		_$_str_$_2,@object
	.size		_$_str_$_2,(.L_1 - _$_str_$_2)
_$_str_$_2:
        /*000b*/ 	.byte	0x5f, 0x5f, 0x43, 0x55, 0x44, 0x41, 0x5f, 0x50, 0x52, 0x45, 0x43, 0x5f, 0x53, 0x51, 0x52, 0x54
        /*001b*/ 	.byte	0x00
.L_1:


//--------------------- .nv.constant0.triton_poi_fused__native_batch_norm_legit_no_training_constant_pad_nd_relu_24 --------------------------
	.section	.nv.constant0.triton_poi_fused__native_batch_norm_legit_no_training_constant_pad_nd_relu_24,"a",@progbits
	.sectionflags	@""
	.align	4
.nv.constant0.triton_poi_fused__native_batch_norm_legit_no_training_constant_pad_nd_relu_24:
	.zero		580
